//
// Generated by NVIDIA NVVM Compiler
//
// Compiler Build ID: CL-36424714
// Cuda compilation tools, release 13.0, V13.0.88
// Based on NVVM 20.0.0
//

.version 9.0
.target sm_100
.address_size 64

	// .globl	col2im_kernel

.visible .entry col2im_kernel(
	.param .u64 .ptr .align 1 col2im_kernel_param_0,
	.param .u64 .ptr .align 1 col2im_kernel_param_1,
	.param .u32 col2im_kernel_param_2,
	.param .u32 col2im_kernel_param_3,
	.param .u32 col2im_kernel_param_4,
	.param .u32 col2im_kernel_param_5,
	.param .u32 col2im_kernel_param_6,
	.param .u32 col2im_kernel_param_7,
	.param .u32 col2im_kernel_param_8,
	.param .u32 col2im_kernel_param_9
)
{
	.reg .pred 	%p<68>;
	.reg .b32 	%r<107>;
	.reg .b32 	%f<42>;
	.reg .b64 	%rd<22>;

	ld.param.u64 	%rd3, [col2im_kernel_param_0];
	ld.param.u32 	%r52, [col2im_kernel_param_2];
	ld.param.u32 	%r45, [col2im_kernel_param_3];
	ld.param.u32 	%r46, [col2im_kernel_param_4];
	ld.param.u32 	%r47, [col2im_kernel_param_5];
	ld.param.u32 	%r48, [col2im_kernel_param_6];
	ld.param.u32 	%r49, [col2im_kernel_param_7];
	ld.param.u32 	%r50, [col2im_kernel_param_8];
	ld.param.u32 	%r51, [col2im_kernel_param_9];
	cvta.to.global.u64 	%rd1, %rd3;
	mov.u32 	%r53, %ctaid.x;
	mov.u32 	%r54, %ntid.x;
	mov.u32 	%r55, %tid.x;
	mad.lo.s32 	%r1, %r53, %r54, %r55;
	mul.lo.s32 	%r2, %r46, %r45;
	mul.lo.s32 	%r56, %r2, %r52;
	setp.ge.s32 	%p2, %r1, %r56;
	@%p2 bra 	$L__BB0_39;
	div.s32 	%r57, %r1, %r46;
	rem.s32 	%r3, %r57, %r45;
	setp.lt.s32 	%p3, %r47, 1;
	mov.f32 	%f40, 0f00000000;
	@%p3 bra 	$L__BB0_38;
	add.s32 	%r4, %r3, %r48;
	rem.s32 	%r59, %r1, %r46;
	add.s32 	%r5, %r59, %r48;
	div.s32 	%r60, %r1, %r2;
	mul.lo.s32 	%r6, %r60, %r47;
	and.b32  	%r7, %r47, 3;
	and.b32  	%r8, %r47, 2147483644;
	neg.s32 	%r9, %r8;
	mul.lo.s32 	%r61, %r51, %r50;
	shl.b32 	%r10, %r61, 2;
	mul.lo.s32 	%r11, %r50, %r47;
	mov.f32 	%f40, 0f00000000;
	mov.b32 	%r102, 0;
$L__BB0_3:
	setp.lt.u32 	%p4, %r47, 4;
	sub.s32 	%r13, %r4, %r102;
	div.s32 	%r14, %r13, %r49;
	setp.gt.s32 	%p5, %r14, -1;
	setp.lt.s32 	%p6, %r14, %r50;
	and.pred  	%p1, %p5, %p6;
	add.s32 	%r15, %r102, %r6;
	mul.lo.s32 	%r16, %r15, %r47;
	mov.b32 	%r106, 0;
	@%p4 bra 	$L__BB0_22;
	add.s32 	%r104, %r5, -1;
	add.s32 	%r64, %r16, 3;
	mad.lo.s32 	%r65, %r50, %r64, %r14;
	mul.lo.s32 	%r18, %r51, %r65;
	add.s32 	%r66, %r16, 2;
	mad.lo.s32 	%r67, %r50, %r66, %r14;
	mul.lo.s32 	%r19, %r51, %r67;
	mad.lo.s32 	%r68, %r50, %r16, %r50;
	add.s32 	%r69, %r14, %r68;
	mul.lo.s32 	%r20, %r51, %r69;
	mad.lo.s32 	%r70, %r11, %r15, %r14;
	mul.lo.s32 	%r21, %r51, %r70;
	mov.b32 	%r103, 0;
	mov.u32 	%r105, %r9;
$L__BB0_5:
	add.s32 	%r25, %r104, 1;
	div.s32 	%r26, %r25, %r49;
	setp.gt.s32 	%p7, %r26, -1;
	setp.lt.s32 	%p8, %r26, %r51;
	and.pred  	%p9, %p7, %p8;
	and.pred  	%p11, %p1, %p9;
	not.pred 	%p12, %p11;
	@%p12 bra 	$L__BB0_9;
	rem.s32 	%r71, %r13, %r49;
	setp.ne.s32 	%p13, %r71, 0;
	@%p13 bra 	$L__BB0_9;
	rem.s32 	%r72, %r25, %r49;
	setp.ne.s32 	%p14, %r72, 0;
	@%p14 bra 	$L__BB0_9;
	add.s32 	%r73, %r21, %r103;
	add.s32 	%r74, %r73, %r26;
	mul.wide.s32 	%rd4, %r74, 4;
	add.s64 	%rd5, %rd1, %rd4;
	ld.global.f32 	%f23, [%rd5];
	add.f32 	%f40, %f40, %f23;
$L__BB0_9:
	add.s32 	%r27, %r104, -2;
	div.s32 	%r28, %r104, %r49;
	setp.gt.s32 	%p15, %r28, -1;
	setp.lt.s32 	%p16, %r28, %r51;
	and.pred  	%p17, %p15, %p16;
	and.pred  	%p19, %p1, %p17;
	not.pred 	%p20, %p19;
	@%p20 bra 	$L__BB0_13;
	rem.s32 	%r75, %r13, %r49;
	setp.ne.s32 	%p21, %r75, 0;
	@%p21 bra 	$L__BB0_13;
	rem.s32 	%r76, %r104, %r49;
	setp.ne.s32 	%p22, %r76, 0;
	@%p22 bra 	$L__BB0_13;
	add.s32 	%r77, %r20, %r103;
	add.s32 	%r78, %r77, %r28;
	mul.wide.s32 	%rd6, %r78, 4;
	add.s64 	%rd7, %rd1, %rd6;
	ld.global.f32 	%f24, [%rd7];
	add.f32 	%f40, %f40, %f24;
$L__BB0_13:
	add.s32 	%r29, %r104, -1;
	div.s32 	%r30, %r29, %r49;
	setp.gt.s32 	%p23, %r30, -1;
	setp.lt.s32 	%p24, %r30, %r51;
	and.pred  	%p25, %p23, %p24;
	and.pred  	%p27, %p1, %p25;
	not.pred 	%p28, %p27;
	@%p28 bra 	$L__BB0_17;
	rem.s32 	%r79, %r13, %r49;
	setp.ne.s32 	%p29, %r79, 0;
	@%p29 bra 	$L__BB0_17;
	rem.s32 	%r80, %r29, %r49;
	setp.ne.s32 	%p30, %r80, 0;
	@%p30 bra 	$L__BB0_17;
	add.s32 	%r81, %r19, %r103;
	add.s32 	%r82, %r81, %r30;
	mul.wide.s32 	%rd8, %r82, 4;
	add.s64 	%rd9, %rd1, %rd8;
	ld.global.f32 	%f25, [%rd9];
	add.f32 	%f40, %f40, %f25;
$L__BB0_17:
	div.s32 	%r31, %r27, %r49;
	setp.gt.s32 	%p31, %r31, -1;
	setp.lt.s32 	%p32, %r31, %r51;
	and.pred  	%p33, %p31, %p32;
	and.pred  	%p35, %p1, %p33;
	not.pred 	%p36, %p35;
	@%p36 bra 	$L__BB0_21;
	rem.s32 	%r83, %r13, %r49;
	setp.ne.s32 	%p37, %r83, 0;
	@%p37 bra 	$L__BB0_21;
	rem.s32 	%r84, %r27, %r49;
	setp.ne.s32 	%p38, %r84, 0;
	@%p38 bra 	$L__BB0_21;
	add.s32 	%r85, %r18, %r103;
	add.s32 	%r86, %r85, %r31;
	mul.wide.s32 	%rd10, %r86, 4;
	add.s64 	%rd11, %rd1, %rd10;
	ld.global.f32 	%f26, [%rd11];
	add.f32 	%f40, %f40, %f26;
$L__BB0_21:
	add.s32 	%r105, %r105, 4;
	add.s32 	%r104, %r104, -4;
	add.s32 	%r103, %r103, %r10;
	setp.ne.s32 	%p39, %r105, 0;
	mov.u32 	%r106, %r8;
	@%p39 bra 	$L__BB0_5;
$L__BB0_22:
	setp.eq.s32 	%p40, %r7, 0;
	@%p40 bra 	$L__BB0_37;
	sub.s32 	%r36, %r5, %r106;
	div.s32 	%r37, %r36, %r49;
	setp.gt.s32 	%p41, %r37, -1;
	setp.lt.s32 	%p42, %r37, %r51;
	and.pred  	%p43, %p41, %p42;
	and.pred  	%p45, %p1, %p43;
	not.pred 	%p46, %p45;
	@%p46 bra 	$L__BB0_27;
	rem.s32 	%r87, %r13, %r49;
	setp.ne.s32 	%p47, %r87, 0;
	@%p47 bra 	$L__BB0_27;
	rem.s32 	%r88, %r36, %r49;
	setp.ne.s32 	%p48, %r88, 0;
	@%p48 bra 	$L__BB0_27;
	add.s32 	%r89, %r106, %r16;
	mad.lo.s32 	%r90, %r89, %r50, %r14;
	mad.lo.s32 	%r91, %r90, %r51, %r37;
	mul.wide.s32 	%rd12, %r91, 4;
	add.s64 	%rd13, %rd1, %rd12;
	ld.global.f32 	%f27, [%rd13];
	add.f32 	%f40, %f40, %f27;
$L__BB0_27:
	setp.eq.s32 	%p49, %r7, 1;
	add.s32 	%r38, %r106, 1;
	@%p49 bra 	$L__BB0_37;
	sub.s32 	%r39, %r5, %r38;
	div.s32 	%r40, %r39, %r49;
	setp.gt.s32 	%p50, %r40, -1;
	setp.lt.s32 	%p51, %r40, %r51;
	and.pred  	%p52, %p50, %p51;
	and.pred  	%p54, %p1, %p52;
	not.pred 	%p55, %p54;
	@%p55 bra 	$L__BB0_32;
	rem.s32 	%r92, %r13, %r49;
	setp.ne.s32 	%p56, %r92, 0;
	@%p56 bra 	$L__BB0_32;
	rem.s32 	%r93, %r39, %r49;
	setp.ne.s32 	%p57, %r93, 0;
	@%p57 bra 	$L__BB0_32;
	add.s32 	%r94, %r38, %r16;
	mad.lo.s32 	%r95, %r94, %r50, %r14;
	mad.lo.s32 	%r96, %r95, %r51, %r40;
	mul.wide.s32 	%rd14, %r96, 4;
	add.s64 	%rd15, %rd1, %rd14;
	ld.global.f32 	%f28, [%rd15];
	add.f32 	%f40, %f40, %f28;
$L__BB0_32:
	setp.eq.s32 	%p58, %r7, 2;
	add.s32 	%r41, %r106, 2;
	@%p58 bra 	$L__BB0_37;
	sub.s32 	%r42, %r5, %r41;
	div.s32 	%r43, %r42, %r49;
	setp.gt.s32 	%p59, %r43, -1;
	setp.lt.s32 	%p60, %r43, %r51;
	and.pred  	%p61, %p59, %p60;
	and.pred  	%p63, %p1, %p61;
	not.pred 	%p64, %p63;
	@%p64 bra 	$L__BB0_37;
	rem.s32 	%r97, %r13, %r49;
	setp.ne.s32 	%p65, %r97, 0;
	@%p65 bra 	$L__BB0_37;
	rem.s32 	%r98, %r42, %r49;
	setp.ne.s32 	%p66, %r98, 0;
	@%p66 bra 	$L__BB0_37;
	add.s32 	%r99, %r41, %r16;
	mad.lo.s32 	%r100, %r99, %r50, %r14;
	mad.lo.s32 	%r101, %r100, %r51, %r43;
	mul.wide.s32 	%rd16, %r101, 4;
	add.s64 	%rd17, %rd1, %rd16;
	ld.global.f32 	%f29, [%rd17];
	add.f32 	%f40, %f40, %f29;
$L__BB0_37:
	add.s32 	%r102, %r102, 1;
	setp.ne.s32 	%p67, %r102, %r47;
	@%p67 bra 	$L__BB0_3;
$L__BB0_38:
	ld.param.u64 	%rd21, [col2im_kernel_param_1];
	cvta.to.global.u64 	%rd18, %rd21;
	mul.wide.s32 	%rd19, %r1, 4;
	add.s64 	%rd20, %rd18, %rd19;
	st.global.f32 	[%rd20], %f40;
$L__BB0_39:
	ret;

}


// ===== COMPILED SASS (sm_100) =====

	.target	sm_100

	.elftype	@"ET_EXEC"


//--------------------- .note.nv.tkinfo           --------------------------
	.section	.note.nv.tkinfo,"",@"SHT_NOTE"
	.sectionflags	@"SHF_NOTE_NV_TKINFO"
	.tkinfo
        /*0018*/ 	.word	0x00000002
        /*0030*/ 	.string	""
        /*0030*/ 	.string	"ptxas"
        /*0030*/ 	.string	"Cuda compilation tools, release 13.0, V13.0.88"
        /*0030*/ 	.string	"Build cuda_13.0.r13.0/compiler.36424714_0"
        /*0030*/ 	.string	"-arch sm_100 -m 64 "



//--------------------- .note.nv.cuinfo           --------------------------
	.section	.note.nv.cuinfo,"",@"SHT_NOTE"
	.sectionflags	@"SHF_NOTE_NV_CUINFO"
        /*0018*/ 	.short	0x0002
        /*001a*/ 	.short	0x0064
        /*001c*/ 	.short	0x0082
	.zero		2


//--------------------- .nv.info                  --------------------------
	.section	.nv.info,"",@"SHT_CUDA_INFO"
	.align	4


	//----- nvinfo : EIATTR_REGCOUNT
	.align		4
        /*0000*/ 	.byte	0x04, 0x2f
        /*0002*/ 	.short	(.L_1 - .L_0)
	.align		4
.L_0:
        /*0004*/ 	.word	index@(col2im_kernel)
        /*0008*/ 	.word	0x0000001d


	//----- nvinfo : EIATTR_FRAME_SIZE
	.align		4
.L_1:
        /*000c*/ 	.byte	0x04, 0x11
        /*000e*/ 	.short	(.L_3 - .L_2)
	.align		4
.L_2:
        /*0010*/ 	.word	index@(col2im_kernel)
        /*0014*/ 	.word	0x00000000


	//----- nvinfo : EIATTR_MIN_STACK_SIZE
	.align		4
.L_3:
        /*0018*/ 	.byte	0x04, 0x12
        /*001a*/ 	.short	(.L_5 - .L_4)
	.align		4
.L_4:
        /*001c*/ 	.word	index@(col2im_kernel)
        /*0020*/ 	.word	0x00000000
.L_5:


//--------------------- .nv.compat                --------------------------
	.section	.nv.compat,"",@"SHT_CUDA_COMPAT_INFO"
	.align	4
        /*0000*/ 	.byte	0x02, 0x09, 0x00, 0x00, 0x02, 0x02, 0x01, 0x00, 0x02, 0x05, 0x05, 0x00, 0x03, 0x07, 0x01, 0x01
        /*0010*/ 	.byte	0x02, 0x03, 0x00, 0x00, 0x02, 0x06, 0x01, 0x00, 0x04, 0x0b, 0x08, 0x00, 0x09, 0x00, 0x00, 0x00
        /*0020*/ 	.byte	0x00, 0x00, 0x00, 0x00


//--------------------- .nv.info.col2im_kernel    --------------------------
	.section	.nv.info.col2im_kernel,"",@"SHT_CUDA_INFO"
	.sectionflags	@""
	.align	4


	//----- nvinfo : EIATTR_CUDA_API_VERSION
	.align		4
        /*0000*/ 	.byte	0x04, 0x37
        /*0002*/ 	.short	(.L_7 - .L_6)
.L_6:
        /*0004*/ 	.word	0x00000082


	//----- nvinfo : EIATTR_KPARAM_INFO
	.align		4
.L_7:
        /*0008*/ 	.byte	0x04, 0x17
        /*000a*/ 	.short	(.L_9 - .L_8)
.L_8:
        /*000c*/ 	.word	0x00000000
        /*0010*/ 	.short	0x0009
        /*0012*/ 	.short	0x002c
        /*0014*/ 	.byte	0x00, 0xf0, 0x11, 0x00


	//----- nvinfo : EIATTR_KPARAM_INFO
	.align		4
.L_9:
        /*0018*/ 	.byte	0x04, 0x17
        /*001a*/ 	.short	(.L_11 - .L_10)
.L_10:
        /*001c*/ 	.word	0x00000000
        /*0020*/ 	.short	0x0008
        /*0022*/ 	.short	0x0028
        /*0024*/ 	.byte	0x00, 0xf0, 0x11, 0x00


	//----- nvinfo : EIATTR_KPARAM_INFO
	.align		4
.L_11:
        /*0028*/ 	.byte	0x04, 0x17
        /*002a*/ 	.short	(.L_13 - .L_12)
.L_12:
        /*002c*/ 	.word	0x00000000
        /*0030*/ 	.short	0x0007
        /*0032*/ 	.short	0x0024
        /*0034*/ 	.byte	0x00, 0xf0, 0x11, 0x00


	//----- nvinfo : EIATTR_KPARAM_INFO
	.align		4
.L_13:
        /*0038*/ 	.byte	0x04, 0x17
        /*003a*/ 	.short	(.L_15 - .L_14)
.L_14:
        /*003c*/ 	.word	0x00000000
        /*0040*/ 	.short	0x0006
        /*0042*/ 	.short	0x0020
        /*0044*/ 	.byte	0x00, 0xf0, 0x11, 0x00


	//----- nvinfo : EIATTR_KPARAM_INFO
	.align		4
.L_15:
        /*0048*/ 	.byte	0x04, 0x17
        /*004a*/ 	.short	(.L_17 - .L_16)
.L_16:
        /*004c*/ 	.word	0x00000000
        /*0050*/ 	.short	0x0005
        /*0052*/ 	.short	0x001c
        /*0054*/ 	.byte	0x00, 0xf0, 0x11, 0x00


	//----- nvinfo : EIATTR_KPARAM_INFO
	.align		4
.L_17:
        /*0058*/ 	.byte	0x04, 0x17
        /*005a*/ 	.short	(.L_19 - .L_18)
.L_18:
        /*005c*/ 	.word	0x00000000
        /*0060*/ 	.short	0x0004
        /*0062*/ 	.short	0x0018
        /*0064*/ 	.byte	0x00, 0xf0, 0x11, 0x00


	//----- nvinfo : EIATTR_KPARAM_INFO
	.align		4
.L_19:
        /*0068*/ 	.byte	0x04, 0x17
        /*006a*/ 	.short	(.L_21 - .L_20)
.L_20:
        /*006c*/ 	.word	0x00000000
        /*0070*/ 	.short	0x0003
        /*0072*/ 	.short	0x0014
        /*0074*/ 	.byte	0x00, 0xf0, 0x11, 0x00


	//----- nvinfo : EIATTR_KPARAM_INFO
	.align		4
.L_21:
        /*0078*/ 	.byte	0x04, 0x17
        /*007a*/ 	.short	(.L_23 - .L_22)
.L_22:
        /*007c*/ 	.word	0x00000000
        /*0080*/ 	.short	0x0002
        /*0082*/ 	.short	0x0010
        /*0084*/ 	.byte	0x00, 0xf0, 0x11, 0x00


	//----- nvinfo : EIATTR_KPARAM_INFO
	.align		4
.L_23:
        /*0088*/ 	.byte	0x04, 0x17
        /*008a*/ 	.short	(.L_25 - .L_24)
.L_24:
        /*008c*/ 	.word	0x00000000
        /*0090*/ 	.short	0x0001
        /*0092*/ 	.short	0x0008
        /*0094*/ 	.byte	0x00, 0xf5, 0x21, 0x00


	//----- nvinfo : EIATTR_KPARAM_INFO
	.align		4
.L_25:
        /*0098*/ 	.byte	0x04, 0x17
        /*009a*/ 	.short	(.L_27 - .L_26)
.L_26:
        /*009c*/ 	.word	0x00000000
        /*00a0*/ 	.short	0x0000
        /*00a2*/ 	.short	0x0000
        /*00a4*/ 	.byte	0x00, 0xf5, 0x21, 0x00


	//----- nvinfo : EIATTR_SPARSE_MMA_MASK
	.align		4
.L_27:
        /*00a8*/ 	.byte	0x03, 0x50
        /*00aa*/ 	.short	0x0000


	//----- nvinfo : EIATTR_MAXREG_COUNT
	.align		4
        /*00ac*/ 	.byte	0x03, 0x1b
        /*00ae*/ 	.short	0x00ff


	//----- nvinfo : EIATTR_MERCURY_ISA_VERSION
	.align		4
        /*00b0*/ 	.byte	0x03, 0x5f
        /*00b2*/ 	.short	0x0101


	//----- nvinfo : EIATTR_VRC_CTA_INIT_COUNT
	.align		4
        /*00b4*/ 	.byte	0x02, 0x4a
	.zero		1
	.zero		1


	//----- nvinfo : EIATTR_EXIT_INSTR_OFFSETS
	.align		4
        /*00b8*/ 	.byte	0x04, 0x1c
        /*00ba*/ 	.short	(.L_29 - .L_28)


	//   ....[0]....
.L_28:
        /*00bc*/ 	.word	0x000000a0


	//   ....[1]....
        /*00c0*/ 	.word	0x00002130


	//----- nvinfo : EIATTR_CRS_STACK_SIZE
	.align		4
.L_29:
        /*00c4*/ 	.byte	0x04, 0x1e
        /*00c6*/ 	.short	(.L_31 - .L_30)
.L_30:
        /*00c8*/ 	.word	0x00000000


	//----- nvinfo : EIATTR_CBANK_PARAM_SIZE
	.align		4
.L_31:
        /*00cc*/ 	.byte	0x03, 0x19
        /*00ce*/ 	.short	0x0030


	//----- nvinfo : EIATTR_PARAM_CBANK
	.align		4
        /*00d0*/ 	.byte	0x04, 0x0a
        /*00d2*/ 	.short	(.L_33 - .L_32)
	.align		4
.L_32:
        /*00d4*/ 	.word	index@(.nv.constant0.col2im_kernel)
        /*00d8*/ 	.short	0x0380
        /*00da*/ 	.short	0x0030


	//----- nvinfo : EIATTR_SW_WAR
	.align		4
.L_33:
        /*00dc*/ 	.byte	0x04, 0x36
        /*00de*/ 	.short	(.L_35 - .L_34)
.L_34:
        /*00e0*/ 	.word	0x00000008
.L_35:


//--------------------- .nv.callgraph             --------------------------
	.section	.nv.callgraph,"",@"SHT_CUDA_CALLGRAPH"
	.align	4
	.sectionentsize	8
	.align		4
        /*0000*/ 	.word	0x00000000
	.align		4
        /*0004*/ 	.word	0xffffffff
	.align		4
        /*0008*/ 	.word	0x00000000
	.align		4
        /*000c*/ 	.word	0xfffffffe
	.align		4
        /*0010*/ 	.word	0x00000000
	.align		4
        /*0014*/ 	.word	0xfffffffd
	.align		4
        /*0018*/ 	.word	0x00000000
	.align		4
        /*001c*/ 	.word	0xfffffffc


//--------------------- .text.col2im_kernel       --------------------------
	.section	.text.col2im_kernel,"ax",@progbits
	.align	128
        .global         col2im_kernel
        .type           col2im_kernel,@function
        .size           col2im_kernel,(.L_x_19 - col2im_kernel)
        .other          col2im_kernel,@"STO_CUDA_ENTRY STV_DEFAULT"
col2im_kernel:
.text.col2im_kernel:
[----:B------:R-:W-:Y:S01]  /*0000*/  LDC R1, c[0x0][0x37c] ;  /* 0x0000df00ff017b82 */ /* 0x000fe20000000800 */
[----:B------:R-:W0:Y:S07]  /*0010*/  S2R R7, SR_TID.X ;  /* 0x0000000000077919 */ /* 0x000e2e0000002100 */
[----:B------:R-:W1:Y:S08]  /*0020*/  LDC R4, c[0x0][0x398] ;  /* 0x0000e600ff047b82 */ /* 0x000e700000000800 */
[----:B------:R-:W1:Y:S08]  /*0030*/  LDC.64 R2, c[0x0][0x390] ;  /* 0x0000e400ff027b82 */ /* 0x000e700000000a00 */
[----:B------:R-:W0:Y:S08]  /*0040*/  S2UR UR4, SR_CTAID.X ;  /* 0x00000000000479c3 */ /* 0x000e300000002500 */
[----:B------:R-:W0:Y:S01]  /*0050*/  LDC R0, c[0x0][0x360] ;  /* 0x0000d800ff007b82 */ /* 0x000e220000000800 */
[----:B-1----:R-:W-:-:S02]  /*0060*/  IMAD R5, R4, R3, RZ ;  /* 0x0000000304057224 */ /* 0x002fc400078e02ff */
[----:B0-----:R-:W-:Y:S02]  /*0070*/  IMAD R0, R0, UR4, R7 ;  /* 0x0000000400007c24 */ /* 0x001fe4000f8e0207 */
[----:B------:R-:W-:-:S05]  /*0080*/  IMAD R7, R5, R2, RZ ;  /* 0x0000000205077224 */ /* 0x000fca00078e02ff */
[----:B------:R-:W-:-:S13]  /*0090*/  ISETP.GE.AND P0, PT, R0, R7, PT ;  /* 0x000000070000720c */ /* 0x000fda0003f06270 */
[----:B------:R-:W-:Y:S05]  /*00a0*/  @P0 EXIT ;  /* 0x000000000000094d */ /* 0x000fea0003800000 */
[----:B------:R-:W-:Y:S01]  /*00b0*/  IABS R2, R4 ;  /* 0x0000000400027213 */ /* 0x000fe20000000000 */
[----:B------:R-:W0:Y:S01]  /*00c0*/  LDCU UR6, c[0x0][0x39c] ;  /* 0x00007380ff0677ac */ /* 0x000e220008000800 */
[----:B------:R-:W-:Y:S01]  /*00d0*/  IABS R6, R3 ;  /* 0x0000000300067213 */ /* 0x000fe20000000000 */
[----:B------:R-:W-:Y:S01]  /*00e0*/  IMAD.MOV.U32 R20, RZ, RZ, RZ ;  /* 0x000000ffff147224 */ /* 0x000fe200078e00ff */
[----:B------:R-:W1:Y:S01]  /*00f0*/  I2F.RP R7, R2 ;  /* 0x0000000200077306 */ /* 0x000e620000209400 */
[----:B------:R-:W2:Y:S07]  /*0100*/  LDCU.64 UR12, c[0x0][0x358] ;  /* 0x00006b00ff0c77ac */ /* 0x000eae0008000a00 */
[----:B------:R-:W3:Y:S01]  /*0110*/  I2F.RP R12, R6 ;  /* 0x00000006000c7306 */ /* 0x000ee20000209400 */
[----:B0-----:R-:W-:-:S07]  /*0120*/  UISETP.GE.AND UP0, UPT, UR6, 0x1, UPT ;  /* 0x000000010600788c */ /* 0x001fce000bf06270 */
[----:B-1----:R-:W0:Y:S08]  /*0130*/  MUFU.RCP R7, R7 ;  /* 0x0000000700077308 */ /* 0x002e300000001000 */
[----:B---3--:R-:W-:Y:S01]  /*0140*/  MUFU.RCP R12, R12 ;  /* 0x0000000c000c7308 */ /* 0x008fe20000001000 */
[----:B0-----:R-:W-:Y:S01]  /*0150*/  VIADD R8, R7, 0xffffffe ;  /* 0x0ffffffe07087836 */ /* 0x001fe20000000000 */
[----:B------:R-:W-:-:S06]  /*0160*/  IABS R7, R0 ;  /* 0x0000000000077213 */ /* 0x000fcc0000000000 */
[----:B------:R0:W1:Y:S02]  /*0170*/  F2I.FTZ.U32.TRUNC.NTZ R9, R8 ;  /* 0x0000000800097305 */ /* 0x000064000021f000 */
[----:B0-----:R-:W-:Y:S02]  /*0180*/  IMAD.MOV.U32 R8, RZ, RZ, RZ ;  /* 0x000000ffff087224 */ /* 0x001fe400078e00ff */
[----:B-1----:R-:W-:-:S04]  /*0190*/  IMAD.MOV R11, RZ, RZ, -R9 ;  /* 0x000000ffff0b7224 */ /* 0x002fc800078e0a09 */
[----:B------:R-:W-:-:S04]  /*01a0*/  IMAD R11, R11, R2, RZ ;  /* 0x000000020b0b7224 */ /* 0x000fc800078e02ff */
[----:B------:R-:W-:Y:S01]  /*01b0*/  IMAD.HI.U32 R10, R9, R11, R8 ;  /* 0x0000000b090a7227 */ /* 0x000fe200078e0008 */
[----:B------:R-:W-:-:S03]  /*01c0*/  LOP3.LUT R8, R0, R4, RZ, 0x3c, !PT ;  /* 0x0000000400087212 */ /* 0x000fc600078e3cff */
[----:B------:R-:W-:Y:S01]  /*01d0*/  VIADD R11, R12, 0xffffffe ;  /* 0x0ffffffe0c0b7836 */ /* 0x000fe20000000000 */
[----:B------:R-:W-:Y:S01]  /*01e0*/  ISETP.GE.AND P2, PT, R8, RZ, PT ;  /* 0x000000ff0800720c */ /* 0x000fe20003f46270 */
[----:B------:R-:W-:-:S04]  /*01f0*/  IMAD.HI.U32 R10, R10, R7, RZ ;  /* 0x000000070a0a7227 */ /* 0x000fc800078e00ff */
[----:B------:R-:W-:Y:S01]  /*0200*/  IMAD.MOV R9, RZ, RZ, -R10 ;  /* 0x000000ffff097224 */ /* 0x000fe200078e0a0a */
[----:B------:R-:W0:Y:S03]  /*0210*/  F2I.FTZ.U32.TRUNC.NTZ R11, R11 ;  /* 0x0000000b000b7305 */ /* 0x000e26000021f000 */
[----:B------:R-:W-:-:S05]  /*0220*/  IMAD R9, R2, R9, R7 ;  /* 0x0000000902097224 */ /* 0x000fca00078e0207 */
[----:B------:R-:W-:Y:S01]  /*0230*/  ISETP.GT.U32.AND P1, PT, R2, R9, PT ;  /* 0x000000090200720c */ /* 0x000fe20003f24070 */
[----:B0-----:R-:W-:-:S04]  /*0240*/  IMAD.MOV R13, RZ, RZ, -R11 ;  /* 0x000000ffff0d7224 */ /* 0x001fc800078e0a0b */
[----:B------:R-:W-:-:S08]  /*0250*/  IMAD R13, R13, R6, RZ ;  /* 0x000000060d0d7224 */ /* 0x000fd000078e02ff */
[----:B------:R-:W-:Y:S01]  /*0260*/  @!P1 IMAD.IADD R9, R9, 0x1, -R2 ;  /* 0x0000000109099824 */ /* 0x000fe200078e0a02 */
[----:B------:R-:W-:-:S04]  /*0270*/  @!P1 IADD3 R10, PT, PT, R10, 0x1, RZ ;  /* 0x000000010a0a9810 */ /* 0x000fc80007ffe0ff */
[----:B------:R-:W-:-:S13]  /*0280*/  ISETP.GE.U32.AND P0, PT, R9, R2, PT ;  /* 0x000000020900720c */ /* 0x000fda0003f06070 */
[----:B------:R-:W-:Y:S01]  /*0290*/  @P0 VIADD R10, R10, 0x1 ;  /* 0x000000010a0a0836 */ /* 0x000fe20000000000 */
[----:B------:R-:W-:Y:S02]  /*02a0*/  ISETP.NE.AND P0, PT, R4, RZ, PT ;  /* 0x000000ff0400720c */ /* 0x000fe40003f05270 */
[----:B------:R-:W-:Y:S01]  /*02b0*/  LOP3.LUT R4, RZ, R4, RZ, 0x33, !PT ;  /* 0x00000004ff047212 */ /* 0x000fe200078e33ff */
[----:B------:R-:W-:-:S05]  /*02c0*/  @!P2 IMAD.MOV R10, RZ, RZ, -R10 ;  /* 0x000000ffff0aa224 */ /* 0x000fca00078e0a0a */
[----:B------:R-:W-:Y:S01]  /*02d0*/  SEL R8, R4, R10, !P0 ;  /* 0x0000000a04087207 */ /* 0x000fe20004000000 */
[----:B------:R-:W-:-:S03]  /*02e0*/  IMAD.MOV.U32 R10, RZ, RZ, RZ ;  /* 0x000000ffff0a7224 */ /* 0x000fc600078e00ff */
[----:B------:R-:W-:Y:S01]  /*02f0*/  IABS R12, R8 ;  /* 0x00000008000c7213 */ /* 0x000fe20000000000 */
[----:B------:R-:W-:Y:S01]  /*0300*/  IMAD.HI.U32 R10, R11, R13, R10 ;  /* 0x0000000d0b0a7227 */ /* 0x000fe200078e000a */
[----:B------:R-:W-:-:S03]  /*0310*/  ISETP.GE.AND P3, PT, R8, RZ, PT ;  /* 0x000000ff0800720c */ /* 0x000fc60003f66270 */
[----:B------:R-:W-:-:S04]  /*0320*/  IMAD.MOV.U32 R11, RZ, RZ, R12 ;  /* 0x000000ffff0b7224 */ /* 0x000fc800078e000c */
[----:B------:R-:W-:-:S05]  /*0330*/  IMAD.HI.U32 R10, R10, R11, RZ ;  /* 0x0000000b0a0a7227 */ /* 0x000fca00078e00ff */
[----:B------:R-:W-:-:S05]  /*0340*/  IADD3 R10, PT, PT, -R10, RZ, RZ ;  /* 0x000000ff0a0a7210 */ /* 0x000fca0007ffe1ff */
[----:B------:R-:W-:-:S05]  /*0350*/  IMAD R11, R6, R10, R11 ;  /* 0x0000000a060b7224 */ /* 0x000fca00078e020b */
[----:B------:R-:W-:-:S13]  /*0360*/  ISETP.GT.U32.AND P1, PT, R6, R11, PT ;  /* 0x0000000b0600720c */ /* 0x000fda0003f24070 */
[----:B------:R-:W-:Y:S01]  /*0370*/  @!P1 IMAD.IADD R11, R11, 0x1, -R6 ;  /* 0x000000010b0b9824 */ /* 0x000fe200078e0a06 */
[----:B------:R-:W-:-:S04]  /*0380*/  ISETP.NE.AND P1, PT, R3, RZ, PT ;  /* 0x000000ff0300720c */ /* 0x000fc80003f25270 */
[----:B------:R-:W-:-:S13]  /*0390*/  ISETP.GT.U32.AND P2, PT, R6, R11, PT ;  /* 0x0000000b0600720c */ /* 0x000fda0003f44070 */
[----:B------:R-:W-:-:S04]  /*03a0*/  @!P2 IMAD.IADD R11, R11, 0x1, -R6 ;  /* 0x000000010b0ba824 */ /* 0x000fc800078e0a06 */
[----:B------:R-:W-:-:S04]  /*03b0*/  IMAD.MOV.U32 R6, RZ, RZ, R11 ;  /* 0x000000ffff067224 */ /* 0x000fc800078e000b */
[----:B------:R-:W-:Y:S01]  /*03c0*/  @!P3 IMAD.MOV R6, RZ, RZ, -R6 ;  /* 0x000000ffff06b224 */ /* 0x000fe200078e0a06 */
[----:B------:R-:W-:Y:S01]  /*03d0*/  @!P1 LOP3.LUT R6, RZ, R3, RZ, 0x33, !PT ;  /* 0x00000003ff069212 */ /* 0x000fe200078e33ff */
[----:B--2---:R-:W-:Y:S06]  /*03e0*/  BRA.U !UP0, `(.L_x_0) ;  /* 0x0000001d08447547 */ /* 0x004fec000b800000 */
[-C--:B------:R-:W-:Y:S01]  /*03f0*/  IABS R12, R5.reuse ;  /* 0x00000005000c7213 */ /* 0x080fe20000000000 */
[----:B------:R-:W0:Y:S01]  /*0400*/  LDCU.64 UR8, c[0x0][0x3a8] ;  /* 0x00007500ff0877ac */ /* 0x000e220008000a00 */
[----:B------:R-:W-:Y:S01]  /*0410*/  IABS R14, R5 ;  /* 0x00000005000e7213 */ /* 0x000fe20000000000 */
[----:B------:R-:W-:Y:S01]  /*0420*/  IMAD.MOV.U32 R20, RZ, RZ, RZ ;  /* 0x000000ffff147224 */ /* 0x000fe200078e00ff */
[----:B------:R-:W1:Y:S01]  /*0430*/  I2F.RP R3, R12 ;  /* 0x0000000c00037306 */ /* 0x000e620000209400 */
[----:B------:R-:W-:Y:S01]  /*0440*/  ISETP.GE.AND P3, PT, R0, RZ, PT ;  /* 0x000000ff0000720c */ /* 0x000fe20003f66270 */
[----:B------:R-:W2:Y:S01]  /*0450*/  LDCU UR4, c[0x0][0x3a0] ;  /* 0x00007400ff0477ac */ /* 0x000ea20008000800 */
[----:B------:R-:W-:Y:S02]  /*0460*/  ISETP.GT.U32.AND P4, PT, R2, R9, PT ;  /* 0x000000090200720c */ /* 0x000fe40003f84070 */
[----:B------:R-:W-:Y:S01]  /*0470*/  IADD3 R2, PT, PT, R9, -R2, RZ ;  /* 0x8000000209027210 */ /* 0x000fe20007ffe0ff */
[----:B------:R-:W-:-:S03]  /*0480*/  ULOP3.LUT UR11, UR6, 0x3, URZ, 0xc0, !UPT ;  /* 0x00000003060b7892 */ /* 0x000fc6000f8ec0ff */
[----:B------:R-:W-:-:S05]  /*0490*/  SEL R9, R2, R9, !P4 ;  /* 0x0000000902097207 */ /* 0x000fca0006000000 */
[----:B------:R-:W-:Y:S01]  /*04a0*/  @!P3 IMAD.MOV R9, RZ, RZ, -R9 ;  /* 0x000000ffff09b224 */ /* 0x000fe200078e0a09 */
[----:B-1----:R-:W1:Y:S01]  /*04b0*/  MUFU.RCP R3, R3 ;  /* 0x0000000300037308 */ /* 0x002e620000001000 */
[----:B0-----:R-:W-:Y:S02]  /*04c0*/  UIMAD UR7, UR9, UR8, URZ ;  /* 0x00000008090772a4 */ /* 0x001fe4000f8e02ff */
[----:B------:R-:W-:Y:S01]  /*04d0*/  UIMAD UR8, UR6, UR8, URZ ;  /* 0x00000008060872a4 */ /* 0x000fe2000f8e02ff */
[----:B------:R-:W-:Y:S01]  /*04e0*/  SEL R4, R4, R9, !P0 ;  /* 0x0000000904047207 */ /* 0x000fe20004000000 */
[----:B------:R-:W-:-:S04]  /*04f0*/  ULOP3.LUT UR6, UR6, 0x7ffffffc, URZ, 0xc0, !UPT ;  /* 0x7ffffffc06067892 */ /* 0x000fc8000f8ec0ff */
[----:B--2---:R-:W-:Y:S01]  /*0500*/  VIADD R4, R4, UR4 ;  /* 0x0000000404047c36 */ /* 0x004fe20008000000 */
[----:B------:R-:W-:Y:S01]  /*0510*/  UIADD3 UR10, UPT, UPT, -UR6, URZ, URZ ;  /* 0x000000ff060a7290 */ /* 0x000fe2000fffe1ff */
[----:B-1----:R-:W-:Y:S02]  /*0520*/  IADD3 R10, PT, PT, R3, 0xffffffe, RZ ;  /* 0x0ffffffe030a7810 */ /* 0x002fe40007ffe0ff */
[----:B------:R-:W-:Y:S02]  /*0530*/  LOP3.LUT R3, R0, R5, RZ, 0x3c, !PT ;  /* 0x0000000500037212 */ /* 0x000fe400078e3cff */
[----:B------:R0:W1:Y:S02]  /*0540*/  F2I.FTZ.U32.TRUNC.NTZ R11, R10 ;  /* 0x0000000a000b7305 */ /* 0x000064000021f000 */
[----:B------:R-:W-:Y:S02]  /*0550*/  ISETP.GE.AND P2, PT, R3, RZ, PT ;  /* 0x000000ff0300720c */ /* 0x000fe40003f46270 */
[----:B------:R-:W-:Y:S01]  /*0560*/  IADD3 R3, PT, PT, R6, UR4, RZ ;  /* 0x0000000406037c10 */ /* 0x000fe2000fffe0ff */
[----:B------:R-:W-:Y:S01]  /*0570*/  UMOV UR4, URZ ;  /* 0x000000ff00047c82 */ /* 0x000fe20008000000 */
[----:B0-----:R-:W-:-:S02]  /*0580*/  IMAD.MOV.U32 R10, RZ, RZ, RZ ;  /* 0x000000ffff0a7224 */ /* 0x001fc400078e00ff */
[----:B-1----:R-:W-:-:S04]  /*0590*/  IMAD.MOV R13, RZ, RZ, -R11 ;  /* 0x000000ffff0d7224 */ /* 0x002fc800078e0a0b */
[----:B------:R-:W-:-:S04]  /*05a0*/  IMAD R13, R13, R12, RZ ;  /* 0x0000000c0d0d7224 */ /* 0x000fc800078e02ff */
[----:B------:R-:W-:-:S04]  /*05b0*/  IMAD.HI.U32 R8, R11, R13, R10 ;  /* 0x0000000d0b087227 */ /* 0x000fc800078e000a */
[----:B------:R-:W-:Y:S02]  /*05c0*/  IMAD.MOV R11, RZ, RZ, -R14 ;  /* 0x000000ffff0b7224 */ /* 0x000fe400078e0a0e */
[----:B------:R-:W-:-:S04]  /*05d0*/  IMAD.HI.U32 R8, R8, R7, RZ ;  /* 0x0000000708087227 */ /* 0x000fc800078e00ff */
[----:B------:R-:W-:-:S05]  /*05e0*/  IMAD R7, R8, R11, R7 ;  /* 0x0000000b08077224 */ /* 0x000fca00078e0207 */
[----:B------:R-:W-:-:S13]  /*05f0*/  ISETP.GT.U32.AND P5, PT, R12, R7, PT ;  /* 0x000000070c00720c */ /* 0x000fda0003fa4070 */
[----:B------:R-:W-:Y:S02]  /*0600*/  @!P5 IMAD.IADD R7, R7, 0x1, -R12 ;  /* 0x000000010707d824 */ /* 0x000fe400078e0a0c */
[----:B------:R-:W-:Y:S01]  /*0610*/  @!P5 VIADD R8, R8, 0x1 ;  /* 0x000000010808d836 */ /* 0x000fe20000000000 */
[----:B------:R-:W-:Y:S02]  /*0620*/  ISETP.NE.AND P5, PT, R5, RZ, PT ;  /* 0x000000ff0500720c */ /* 0x000fe40003fa5270 */
[----:B------:R-:W-:-:S13]  /*0630*/  ISETP.GE.U32.AND P1, PT, R7, R12, PT ;  /* 0x0000000c0700720c */ /* 0x000fda0003f26070 */
[----:B------:R-:W-:-:S04]  /*0640*/  @P1 VIADD R8, R8, 0x1 ;  /* 0x0000000108081836 */ /* 0x000fc80000000000 */
[----:B------:R-:W-:-:S04]  /*0650*/  IMAD.MOV.U32 R2, RZ, RZ, R8 ;  /* 0x000000ffff027224 */ /* 0x000fc800078e0008 */
[----:B------:R-:W-:Y:S01]  /*0660*/  @!P2 IMAD.MOV R2, RZ, RZ, -R2 ;  /* 0x000000ffff02a224 */ /* 0x000fe200078e0a02 */
[----:B------:R-:W-:-:S07]  /*0670*/  @!P5 LOP3.LUT R2, RZ, R5, RZ, 0x33, !PT ;  /* 0x00000005ff02d212 */ /* 0x000fce00078e33ff */
.L_x_17:
[----:B------:R-:W0:Y:S01]  /*0680*/  LDCU UR5, c[0x0][0x3a4] ;  /* 0x00007480ff0577ac */ /* 0x000e220008000800 */
[----:B------:R-:W-:Y:S01]  /*0690*/  VIADD R8, R3, -UR4 ;  /* 0x8000000403087c36 */ /* 0x000fe20008000000 */
[----:B------:R-:W1:Y:S04]  /*06a0*/  LDC R13, c[0x0][0x39c] ;  /* 0x0000e700ff0d7b82 */ /* 0x000e680000000800 */
[----:B------:R-:W-:-:S04]  /*06b0*/  IABS R12, R8 ;  /* 0x00000008000c7213 */ /* 0x000fc80000000000 */
[----:B------:R-:W2:Y:S01]  /*06c0*/  LDC R15, c[0x0][0x3a8] ;  /* 0x0000ea00ff0f7b82 */ /* 0x000ea20000000800 */
[----:B0-----:R-:W-:Y:S01]  /*06d0*/  IMAD.U32 R5, RZ, RZ, UR5 ;  /* 0x00000005ff057e24 */ /* 0x001fe2000f8e00ff */
[----:B------:R-:W-:-:S04]  /*06e0*/  UMOV UR5, URZ ;  /* 0x000000ff00057c82 */ /* 0x000fc80008000000 */
[----:B------:R-:W-:Y:S02]  /*06f0*/  IABS R6, R5 ;  /* 0x0000000500067213 */ /* 0x000fe40000000000 */
[----:B------:R-:W-:Y:S01]  /*0700*/  ISETP.NE.AND P2, PT, R5, RZ, PT ;  /* 0x000000ff0500720c */ /* 0x000fe20003f45270 */
[----:B-1----:R-:W-:Y:S01]  /*0710*/  IMAD R14, R2, R13, UR4 ;  /* 0x00000004020e7e24 */ /* 0x002fe2000f8e020d */
[----:B------:R-:W0:Y:S08]  /*0720*/  I2F.RP R9, R6 ;  /* 0x0000000600097306 */ /* 0x000e300000209400 */
[----:B0-----:R-:W0:Y:S02]  /*0730*/  MUFU.RCP R9, R9 ;  /* 0x0000000900097308 */ /* 0x001e240000001000 */
[----:B0-----:R-:W-:-:S06]  /*0740*/  VIADD R10, R9, 0xffffffe ;  /* 0x0ffffffe090a7836 */ /* 0x001fcc0000000000 */
[----:B------:R0:W1:Y:S02]  /*0750*/  F2I.FTZ.U32.TRUNC.NTZ R11, R10 ;  /* 0x0000000a000b7305 */ /* 0x000064000021f000 */
[----:B0-----:R-:W-:Y:S02]  /*0760*/  HFMA2 R10, -RZ, RZ, 0, 0 ;  /* 0x00000000ff0a7431 */ /* 0x001fe400000001ff */
[----:B-1----:R-:W-:-:S04]  /*0770*/  IMAD R7, R11, R6, RZ ;  /* 0x000000060b077224 */ /* 0x002fc800078e02ff */
[----:B------:R-:W-:-:S04]  /*0780*/  IMAD.MOV R7, RZ, RZ, -R7 ;  /* 0x000000ffff077224 */ /* 0x000fc800078e0a07 */
[----:B------:R-:W-:Y:S01]  /*0790*/  IMAD.HI.U32 R7, R11, R7, R10 ;  /* 0x000000070b077227 */ /* 0x000fe200078e000a */
[----:B------:R-:W-:-:S04]  /*07a0*/  LOP3.LUT R10, R8, R5, RZ, 0x3c, !PT ;  /* 0x00000005080a7212 */ /* 0x000fc800078e3cff */
[----:B------:R-:W-:Y:S01]  /*07b0*/  ISETP.GE.AND P3, PT, R10, RZ, PT ;  /* 0x000000ff0a00720c */ /* 0x000fe20003f66270 */
[----:B------:R-:W-:Y:S01]  /*07c0*/  IMAD.HI.U32 R11, R7, R12, RZ ;  /* 0x0000000c070b7227 */ /* 0x000fe200078e00ff */
[----:B------:R-:W-:-:S03]  /*07d0*/  LOP3.LUT R10, RZ, R5, RZ, 0x33, !PT ;  /* 0x00000005ff0a7212 */ /* 0x000fc600078e33ff */
[----:B------:R-:W-:-:S04]  /*07e0*/  IMAD.MOV R9, RZ, RZ, -R11 ;  /* 0x000000ffff097224 */ /* 0x000fc800078e0a0b */
[----:B------:R-:W-:Y:S02]  /*07f0*/  IMAD R12, R6, R9, R12 ;  /* 0x00000009060c7224 */ /* 0x000fe400078e020c */
[----:B------:R-:W-:-:S05]  /*0800*/  IMAD.MOV.U32 R9, RZ, RZ, R6 ;  /* 0x000000ffff097224 */ /* 0x000fca00078e0006 */
[----:B------:R-:W-:-:S13]  /*0810*/  ISETP.GT.U32.AND P1, PT, R9, R12, PT ;  /* 0x0000000c0900720c */ /* 0x000fda0003f24070 */
[----:B------:R-:W-:Y:S02]  /*0820*/  @!P1 IMAD.IADD R12, R12, 0x1, -R6 ;  /* 0x000000010c0c9824 */ /* 0x000fe400078e0a06 */
[----:B------:R-:W-:Y:S01]  /*0830*/  @!P1 VIADD R11, R11, 0x1 ;  /* 0x000000010b0b9836 */ /* 0x000fe20000000000 */
[----:B------:R-:W-:Y:S02]  /*0840*/  ISETP.GE.U32.AND P1, PT, R13, 0x4, PT ;  /* 0x000000040d00780c */ /* 0x000fe40003f26070 */
[----:B------:R-:W-:Y:S01]  /*0850*/  ISETP.GE.U32.AND P0, PT, R12, R9, PT ;  /* 0x000000090c00720c */ /* 0x000fe20003f06070 */
[----:B------:R-:W-:-:S12]  /*0860*/  IMAD R12, R14, R13, RZ ;  /* 0x0000000d0e0c7224 */ /* 0x000fd800078e02ff */
[----:B------:R-:W-:-:S05]  /*0870*/  @P0 VIADD R11, R11, 0x1 ;  /* 0x000000010b0b0836 */ /* 0x000fca0000000000 */
[----:B------:R-:W-:-:S04]  /*0880*/  @!P3 IADD3 R11, PT, PT, -R11, RZ, RZ ;  /* 0x000000ff0b0bb210 */ /* 0x000fc80007ffe1ff */
[----:B------:R-:W-:-:S04]  /*0890*/  SEL R11, R10, R11, !P2 ;  /* 0x0000000b0a0b7207 */ /* 0x000fc80005000000 */
[----:B--2---:R-:W-:-:S04]  /*08a0*/  ISETP.GE.AND P0, PT, R11, R15, PT ;  /* 0x0000000f0b00720c */ /* 0x004fc80003f06270 */
[----:B------:R-:W-:Y:S01]  /*08b0*/  ISETP.GT.AND P0, PT, R11, -0x1, !P0 ;  /* 0xffffffff0b00780c */ /* 0x000fe20004704270 */
[----:B------:R-:W-:-:S12]  /*08c0*/  @!P1 BRA `(.L_x_1) ;  /* 0x0000000c008c9947 */ /* 0x000fd80003800000 */
[C---:B------:R-:W-:Y:S01]  /*08d0*/  VIADD R6, R12.reuse, 0x3 ;  /* 0x000000030c067836 */ /* 0x040fe20000000000 */
[----:B------:R-:W-:Y:S01]  /*08e0*/  UMOV UR5, URZ ;  /* 0x000000ff00057c82 */ /* 0x000fe20008000000 */
[C---:B------:R-:W-:Y:S01]  /*08f0*/  VIADD R16, R12.reuse, 0x2 ;  /* 0x000000020c107836 */ /* 0x040fe20000000000 */
[----:B------:R-:W-:Y:S01]  /*0900*/  UMOV UR9, UR10 ;  /* 0x0000000a00097c82 */ /* 0x000fe20008000000 */
[-C--:B------:R-:W-:Y:S02]  /*0910*/  IMAD R10, R12, R15.reuse, R15 ;  /* 0x0000000f0c0a7224 */ /* 0x080fe400078e020f */
[-CC-:B------:R-:W-:Y:S02]  /*0920*/  IMAD R13, R6, R15.reuse, R11.reuse ;  /* 0x0000000f060d7224 */ /* 0x180fe400078e020b */
[--C-:B------:R-:W-:Y:S02]  /*0930*/  IMAD R16, R16, R15, R11.reuse ;  /* 0x0000000f10107224 */ /* 0x100fe400078e020b */
[----:B------:R-:W-:-:S02]  /*0940*/  IMAD R17, R14, UR8, R11 ;  /* 0x000000080e117c24 */ /* 0x000fc4000f8e020b */
[----:B------:R-:W-:Y:S02]  /*0950*/  VIADD R18, R4, 0xffffffff ;  /* 0xffffffff04127836 */ /* 0x000fe40000000000 */
[----:B------:R-:W-:-:S07]  /*0960*/  IMAD.IADD R19, R11, 0x1, R10 ;  /* 0x000000010b137824 */ /* 0x000fce00078e020a */
.L_x_10:
[----:B------:R-:W0:Y:S01]  /*0970*/  LDC R5, c[0x0][0x3a4] ;  /* 0x0000e900ff057b82 */ /* 0x000e220000000800 */
[----:B------:R-:W-:Y:S01]  /*0980*/  VIADD R24, R18, 0x1 ;  /* 0x0000000112187836 */ /* 0x000fe20000000000 */
[----:B------:R-:W-:Y:S01]  /*0990*/  UIADD3 UR9, UPT, UPT, UR9, 0x4, URZ ;  /* 0x0000000409097890 */ /* 0x000fe2000fffe0ff */
[----:B------:R-:W-:Y:S03]  /*09a0*/  BSSY.RECONVERGENT B0, `(.L_x_2) ;  /* 0x000003b000007945 */ /* 0x000fe60003800200 */
[----:B------:R-:W-:Y:S01]  /*09b0*/  IABS R21, R24 ;  /* 0x0000001800157213 */ /* 0x000fe20000000000 */
[----:B------:R-:W-:Y:S01]  /*09c0*/  UISETP.NE.AND UP0, UPT, UR9, URZ, UPT ;  /* 0x000000ff0900728c */ /* 0x000fe2000bf05270 */
[----:B------:R-:W1:Y:S03]  /*09d0*/  LDC R22, c[0x0][0x3ac] ;  /* 0x0000eb00ff167b82 */ /* 0x000e660000000800 */
[----:B------:R-:W-:-:S05]  /*09e0*/  IMAD.HI.U32 R7, R7, R21, RZ ;  /* 0x0000001507077227 */ /* 0x000fca00078e00ff */
[----:B------:R-:W-:Y:S02]  /*09f0*/  IADD3 R10, PT, PT, -R7, RZ, RZ ;  /* 0x000000ff070a7210 */ /* 0x000fe40007ffe1ff */
[----:B0-----:R-:W-:-:S05]  /*0a00*/  IABS R6, R5 ;  /* 0x0000000500067213 */ /* 0x001fca0000000000 */
[----:B------:R-:W-:Y:S01]  /*0a10*/  IMAD R21, R6, R10, R21 ;  /* 0x0000000a06157224 */ /* 0x000fe200078e0215 */
[----:B------:R-:W-:-:S04]  /*0a20*/  LOP3.LUT R10, RZ, R5, RZ, 0x33, !PT ;  /* 0x00000005ff0a7212 */ /* 0x000fc800078e33ff */
[----:B------:R-:W-:-:S13]  /*0a30*/  ISETP.GT.U32.AND P2, PT, R9, R21, PT ;  /* 0x000000150900720c */ /* 0x000fda0003f44070 */
[----:B------:R-:W-:Y:S02]  /*0a40*/  @!P2 IMAD.IADD R21, R21, 0x1, -R6 ;  /* 0x000000011515a824 */ /* 0x000fe400078e0a06 */
[----:B------:R-:W-:Y:S01]  /*0a50*/  @!P2 VIADD R7, R7, 0x1 ;  /* 0x000000010707a836 */ /* 0x000fe20000000000 */
[----:B------:R-:W-:Y:S02]  /*0a60*/  ISETP.NE.AND P2, PT, R5, RZ, PT ;  /* 0x000000ff0500720c */ /* 0x000fe40003f45270 */
[----:B------:R-:W-:Y:S02]  /*0a70*/  ISETP.GE.U32.AND P1, PT, R21, R9, PT ;  /* 0x000000091500720c */ /* 0x000fe40003f26070 */
[----:B------:R-:W-:-:S04]  /*0a80*/  LOP3.LUT R9, R24, R5, RZ, 0x3c, !PT ;  /* 0x0000000518097212 */ /* 0x000fc800078e3cff */
[----:B------:R-:W-:-:S07]  /*0a90*/  ISETP.GE.AND P3, PT, R9, RZ, PT ;  /* 0x000000ff0900720c */ /* 0x000fce0003f66270 */
[----:B------:R-:W-:-:S06]  /*0aa0*/  @P1 VIADD R7, R7, 0x1 ;  /* 0x0000000107071836 */ /* 0x000fcc0000000000 */
[----:B------:R-:W-:-:S05]  /*0ab0*/  @!P3 IMAD.MOV R7, RZ, RZ, -R7 ;  /* 0x000000ffff07b224 */ /* 0x000fca00078e0a07 */
[----:B------:R-:W-:-:S04]  /*0ac0*/  SEL R7, R10, R7, !P2 ;  /* 0x000000070a077207 */ /* 0x000fc80005000000 */
[----:B-1----:R-:W-:-:S04]  /*0ad0*/  ISETP.GE.AND P1, PT, R7, R22, PT ;  /* 0x000000160700720c */ /* 0x002fc80003f26270 */
[----:B------:R-:W-:-:S04]  /*0ae0*/  ISETP.GT.AND P1, PT, R7, -0x1, !P1 ;  /* 0xffffffff0700780c */ /* 0x000fc80004f24270 */
[----:B------:R-:W-:-:S13]  /*0af0*/  PLOP3.LUT P1, PT, P0, P1, PT, 0x80, 0x8 ;  /* 0x000000000008781c */ /* 0x000fda0000723070 */
[----:B------:R-:W-:Y:S05]  /*0b00*/  @!P1 BRA `(.L_x_3) ;  /* 0x0000000000909947 */ /* 0x000fea0003800000 */
[----:B------:R-:W0:Y:S01]  /*0b10*/  I2F.RP R9, R6 ;  /* 0x0000000600097306 */ /* 0x000e220000209400 */
[----:B------:R-:W-:Y:S02]  /*0b20*/  IABS R25, R8 ;  /* 0x0000000800197213 */ /* 0x000fe40000000000 */
[----:B------:R-:W-:-:S05]  /*0b30*/  ISETP.GE.AND P3, PT, R8, RZ, PT ;  /* 0x000000ff0800720c */ /* 0x000fca0003f66270 */
[----:B0-----:R-:W0:Y:S02]  /*0b40*/  MUFU.RCP R9, R9 ;  /* 0x0000000900097308 */ /* 0x001e240000001000 */
[----:B0-----:R-:W-:-:S06]  /*0b50*/  VIADD R14, R9, 0xffffffe ;  /* 0x0ffffffe090e7836 */ /* 0x001fcc0000000000 */
[----:B------:R0:W1:Y:S02]  /*0b60*/  F2I.FTZ.U32.TRUNC.NTZ R15, R14 ;  /* 0x0000000e000f7305 */ /* 0x000064000021f000 */
[----:B0-----:R-:W-:Y:S01]  /*0b70*/  IMAD.MOV.U32 R14, RZ, RZ, RZ ;  /* 0x000000ffff0e7224 */ /* 0x001fe200078e00ff */
[----:B-1----:R-:W-:-:S05]  /*0b80*/  IADD3 R23, PT, PT, RZ, -R15, RZ ;  /* 0x8000000fff177210 */ /* 0x002fca0007ffe0ff */
[----:B------:R-:W-:-:S04]  /*0b90*/  IMAD R23, R23, R6, RZ ;  /* 0x0000000617177224 */ /* 0x000fc800078e02ff */
[----:B------:R-:W-:-:S04]  /*0ba0*/  IMAD.HI.U32 R23, R15, R23, R14 ;  /* 0x000000170f177227 */ /* 0x000fc800078e000e */
[----:B------:R-:W-:-:S04]  /*0bb0*/  IMAD.MOV.U32 R15, RZ, RZ, R25 ;  /* 0x000000ffff0f7224 */ /* 0x000fc800078e0019 */
[----:B------:R-:W-:-:S04]  /*0bc0*/  IMAD.HI.U32 R23, R23, R15, RZ ;  /* 0x0000000f17177227 */ /* 0x000fc800078e00ff */
[----:B------:R-:W-:-:S04]  /*0bd0*/  IMAD.MOV R23, RZ, RZ, -R23 ;  /* 0x000000ffff177224 */ /* 0x000fc800078e0a17 */
[----:B------:R-:W-:-:S05]  /*0be0*/  IMAD R9, R6, R23, R15 ;  /* 0x0000001706097224 */ /* 0x000fca00078e020f */
[----:B------:R-:W-:-:S13]  /*0bf0*/  ISETP.GT.U32.AND P1, PT, R6, R9, PT ;  /* 0x000000090600720c */ /* 0x000fda0003f24070 */
[----:B------:R-:W-:-:S05]  /*0c00*/  @!P1 IMAD.IADD R9, R9, 0x1, -R6 ;  /* 0x0000000109099824 */ /* 0x000fca00078e0a06 */
[----:B------:R-:W-:-:S13]  /*0c10*/  ISETP.GT.U32.AND P1, PT, R6, R9, PT ;  /* 0x000000090600720c */ /* 0x000fda0003f24070 */
[----:B------:R-:W-:-:S05]  /*0c20*/  @!P1 IMAD.IADD R9, R9, 0x1, -R6 ;  /* 0x0000000109099824 */ /* 0x000fca00078e0a06 */
[----:B------:R-:W-:-:S04]  /*0c30*/  @!P3 IADD3 R9, PT, PT, -R9, RZ, RZ ;  /* 0x000000ff0909b210 */ /* 0x000fc80007ffe1ff */
[----:B------:R-:W-:-:S04]  /*0c40*/  SEL R9, R10, R9, !P2 ;  /* 0x000000090a097207 */ /* 0x000fc80005000000 */
[----:B------:R-:W-:-:S13]  /*0c50*/  ISETP.NE.AND P1, PT, R9, RZ, PT ;  /* 0x000000ff0900720c */ /* 0x000fda0003f25270 */
[----:B------:R-:W-:Y:S05]  /*0c60*/  @P1 BRA `(.L_x_3) ;  /* 0x0000000000381947 */ /* 0x000fea0003800000 */
[----:B------:R-:W-:Y:S01]  /*0c70*/  ISETP.GE.AND P3, PT, R24, RZ, PT ;  /* 0x000000ff1800720c */ /* 0x000fe20003f66270 */
[----:B------:R-:W-:Y:S01]  /*0c80*/  IMAD.IADD R14, R21, 0x1, -R6 ;  /* 0x00000001150e7824 */ /* 0x000fe200078e0a06 */
[----:B------:R-:W-:-:S04]  /*0c90*/  ISETP.GT.U32.AND P1, PT, R6, R21, PT ;  /* 0x000000150600720c */ /* 0x000fc80003f24070 */
[----:B------:R-:W-:-:S07]  /*0ca0*/  SEL R21, R14, R21, !P1 ;  /* 0x000000150e157207 */ /* 0x000fce0004800000 */
[----:B------:R-:W-:-:S05]  /*0cb0*/  @!P3 IMAD.MOV R21, RZ, RZ, -R21 ;  /* 0x000000ffff15b224 */ /* 0x000fca00078e0a15 */
[----:B------:R-:W-:-:S04]  /*0cc0*/  SEL R21, R10, R21, !P2 ;  /* 0x000000150a157207 */ /* 0x000fc80005000000 */
[----:B------:R-:W-:-:S13]  /*0cd0*/  ISETP.NE.AND P1, PT, R21, RZ, PT ;  /* 0x000000ff1500720c */ /* 0x000fda0003f25270 */
[----:B------:R-:W-:Y:S05]  /*0ce0*/  @P1 BRA `(.L_x_3) ;  /* 0x0000000000181947 */ /* 0x000fea0003800000 */
[----:B------:R-:W0:Y:S01]  /*0cf0*/  LDC.64 R14, c[0x0][0x380] ;  /* 0x0000e000ff0e7b82 */ /* 0x000e220000000a00 */
[----:B------:R-:W-:-:S04]  /*0d00*/  IMAD R24, R17, R22, UR5 ;  /* 0x0000000511187e24 */ /* 0x000fc8000f8e0216 */
[----:B------:R-:W-:-:S04]  /*0d10*/  IMAD.IADD R7, R7, 0x1, R24 ;  /* 0x0000000107077824 */ /* 0x000fc800078e0218 */
[----:B0-----:R-:W-:-:S06]  /*0d20*/  IMAD.WIDE R14, R7, 0x4, R14 ;  /* 0x00000004070e7825 */ /* 0x001fcc00078e020e */
[----:B------:R-:W2:Y:S02]  /*0d30*/  LDG.E R15, desc[UR12][R14.64] ;  /* 0x0000000c0e0f7981 */ /* 0x000ea4000c1e1900 */
[----:B--2---:R-:W-:-:S07]  /*0d40*/  FADD R20, R20, R15 ;  /* 0x0000000f14147221 */ /* 0x004fce0000000000 */
.L_x_3:
[----:B------:R-:W-:Y:S05]  /*0d50*/  BSYNC.RECONVERGENT B0 ;  /* 0x0000000000007941 */ /* 0x000fea0003800200 */
.L_x_2:
[----:B------:R-:W0:Y:S01]  /*0d60*/  I2F.RP R9, R6 ;  /* 0x0000000600097306 */ /* 0x000e220000209400 */
[----:B------:R-:W-:Y:S01]  /*0d70*/  HFMA2 R14, -RZ, RZ, 0, 0 ;  /* 0x00000000ff0e7431 */ /* 0x000fe200000001ff */
[----:B------:R-:W-:Y:S01]  /*0d80*/  IABS R23, R18 ;  /* 0x0000001200177213 */ /* 0x000fe20000000000 */
[----:B------:R-:W-:Y:S01]  /*0d90*/  BSSY.RECONVERGENT B0, `(.L_x_4) ;  /* 0x0000035000007945 */ /* 0x000fe20003800200 */
[----:B------:R-:W-:-:S04]  /*0da0*/  VIADD R24, R18, 0xfffffffe ;  /* 0xfffffffe12187836 */ /* 0x000fc80000000000 */
[----:B0-----:R-:W0:Y:S02]  /*0db0*/  MUFU.RCP R9, R9 ;  /* 0x0000000900097308 */ /* 0x001e240000001000 */
[----:B0-----:R-:W-:-:S06]  /*0dc0*/  VIADD R21, R9, 0xffffffe ;  /* 0x0ffffffe09157836 */ /* 0x001fcc0000000000 */
[----:B------:R0:W1:Y:S02]  /*0dd0*/  F2I.FTZ.U32.TRUNC.NTZ R15, R21 ;  /* 0x00000015000f7305 */ /* 0x000064000021f000 */
[----:B0-----:R-:W-:-:S04]  /*0de0*/  LOP3.LUT R21, R18, R5, RZ, 0x3c, !PT ;  /* 0x0000000512157212 */ /* 0x001fc800078e3cff */
[----:B------:R-:W-:Y:S01]  /*0df0*/  ISETP.GE.AND P4, PT, R21, RZ, PT ;  /* 0x000000ff1500720c */ /* 0x000fe20003f86270 */
[----:B-1----:R-:W-:-:S04]  /*0e00*/  IMAD.MOV R7, RZ, RZ, -R15 ;  /* 0x000000ffff077224 */ /* 0x002fc800078e0a0f */
[----:B------:R-:W-:-:S04]  /*0e10*/  IMAD R7, R7, R6, RZ ;  /* 0x0000000607077224 */ /* 0x000fc800078e02ff */
[----:B------:R-:W-:-:S04]  /*0e20*/  IMAD.HI.U32 R7, R15, R7, R14 ;  /* 0x000000070f077227 */ /* 0x000fc800078e000e */
[----:B------:R-:W-:-:S04]  /*0e30*/  IMAD.MOV.U32 R14, RZ, RZ, R23 ;  /* 0x000000ffff0e7224 */ /* 0x000fc800078e0017 */
[----:B------:R-:W-:-:S04]  /*0e40*/  IMAD.HI.U32 R15, R7, R14, RZ ;  /* 0x0000000e070f7227 */ /* 0x000fc800078e00ff */
[----:B------:R-:W-:-:S04]  /*0e50*/  IMAD.MOV R9, RZ, RZ, -R15 ;  /* 0x000000ffff097224 */ /* 0x000fc800078e0a0f */
[----:B------:R-:W-:Y:S02]  /*0e60*/  IMAD R14, R6, R9, R14 ;  /* 0x00000009060e7224 */ /* 0x000fe400078e020e */
[----:B------:R-:W-:-:S05]  /*0e70*/  IMAD.MOV.U32 R9, RZ, RZ, R6 ;  /* 0x000000ffff097224 */ /* 0x000fca00078e0006 */
[----:B------:R-:W-:-:S13]  /*0e80*/  ISETP.GT.U32.AND P3, PT, R9, R14, PT ;  /* 0x0000000e0900720c */ /* 0x000fda0003f64070 */
[----:B------:R-:W-:Y:S02]  /*0e90*/  @!P3 IMAD.IADD R14, R14, 0x1, -R6 ;  /* 0x000000010e0eb824 */ /* 0x000fe400078e0a06 */
[----:B------:R-:W-:-:S03]  /*0ea0*/  @!P3 VIADD R15, R15, 0x1 ;  /* 0x000000010f0fb836 */ /* 0x000fc60000000000 */
[----:B------:R-:W-:-:S13]  /*0eb0*/  ISETP.GE.U32.AND P1, PT, R14, R9, PT ;  /* 0x000000090e00720c */ /* 0x000fda0003f26070 */
[----:B------:R-:W-:-:S05]  /*0ec0*/  @P1 IADD3 R15, PT, PT, R15, 0x1, RZ ;  /* 0x000000010f0f1810 */ /* 0x000fca0007ffe0ff */
[----:B------:R-:W-:-:S05]  /*0ed0*/  @!P4 IMAD.MOV R15, RZ, RZ, -R15 ;  /* 0x000000ffff0fc224 */ /* 0x000fca00078e0a0f */
[----:B------:R-:W-:-:S04]  /*0ee0*/  SEL R21, R10, R15, !P2 ;  /* 0x0000000f0a157207 */ /* 0x000fc80005000000 */
[----:B------:R-:W-:-:S04]  /*0ef0*/  ISETP.GE.AND P1, PT, R21, R22, PT ;  /* 0x000000161500720c */ /* 0x000fc80003f26270 */
[----:B------:R-:W-:-:S04]  /*0f00*/  ISETP.GT.AND P1, PT, R21, -0x1, !P1 ;  /* 0xffffffff1500780c */ /* 0x000fc80004f24270 */
[----:B------:R-:W-:-:S13]  /*0f10*/  PLOP3.LUT P1, PT, P0, P1, PT, 0x80, 0x8 ;  /* 0x000000000008781c */ /* 0x000fda0000723070 */
[----:B------:R-:W-:Y:S05]  /*0f20*/  @!P1 BRA `(.L_x_5) ;  /* 0x00000000006c9947 */ /* 0x000fea0003800000 */
[----:B------:R-:W-:Y:S02]  /*0f30*/  IABS R15, R8 ;  /* 0x00000008000f7213 */ /* 0x000fe40000000000 */
[----:B------:R-:W-:-:S03]  /*0f40*/  ISETP.GE.AND P3, PT, R8, RZ, PT ;  /* 0x000000ff0800720c */ /* 0x000fc60003f66270 */
        /* <DEDUP_REMOVED lines=25> */
.L_x_5:
[----:B------:R-:W-:Y:S05]  /*10e0*/  BSYNC.RECONVERGENT B0 ;  /* 0x0000000000007941 */ /* 0x000fea0003800200 */
.L_x_4:
[----:B------:R-:W-:Y:S01]  /*10f0*/  VIADD R14, R18, 0xffffffff ;  /* 0xffffffff120e7836 */ /* 0x000fe20000000000 */
[----:B------:R-:W-:Y:S04]  /*1100*/  BSSY.RECONVERGENT B0, `(.L_x_6) ;  /* 0x000002d000007945 */ /* 0x000fe80003800200 */
[----:B------:R-:W-:-:S05]  /*1110*/  IABS R26, R14 ;  /* 0x0000000e001a7213 */ /* 0x000fca0000000000 */
[----:B------:R-:W-:-:S04]  /*1120*/  IMAD.HI.U32 R15, R7, R26, RZ ;  /* 0x0000001a070f7227 */ /* 0x000fc800078e00ff */
[----:B------:R-:W-:-:S04]  /*1130*/  IMAD.MOV R21, RZ, RZ, -R15 ;  /* 0x000000ffff157224 */ /* 0x000fc800078e0a0f */
[----:B------:R-:W-:Y:S01]  /*1140*/  IMAD R26, R6, R21, R26 ;  /* 0x00000015061a7224 */ /* 0x000fe200078e021a */
[----:B------:R-:W-:-:S04]  /*1150*/  LOP3.LUT R21, R14, R5, RZ, 0x3c, !PT ;  /* 0x000000050e157212 */ /* 0x000fc800078e3cff */
[----:B------:R-:W-:Y:S02]  /*1160*/  ISETP.GT.U32.AND P3, PT, R9, R26, PT ;  /* 0x0000001a0900720c */ /* 0x000fe40003f64070 */
[----:B------:R-:W-:-:S11]  /*1170*/  ISETP.GE.AND P4, PT, R21, RZ, PT ;  /* 0x000000ff1500720c */ /* 0x000fd60003f86270 */
[----:B------:R-:W-:Y:S01]  /*1180*/  @!P3 IADD3 R26, PT, PT, R26, -R6, RZ ;  /* 0x800000061a1ab210 */ /* 0x000fe20007ffe0ff */
[----:B------:R-:W-:-:S03]  /*1190*/  @!P3 VIADD R15, R15, 0x1 ;  /* 0x000000010f0fb836 */ /* 0x000fc60000000000 */
[----:B------:R-:W-:-:S13]  /*11a0*/  ISETP.GE.U32.AND P1, PT, R26, R9, PT ;  /* 0x000000091a00720c */ /* 0x000fda0003f26070 */
[----:B------:R-:W-:-:S04]  /*11b0*/  @P1 VIADD R15, R15, 0x1 ;  /* 0x000000010f0f1836 */ /* 0x000fc80000000000 */
        /* <DEDUP_REMOVED lines=14> */
[----:B------:R-:W-:-:S05]  /*12a0*/  @!P1 IADD3 R15, PT, PT, R15, -R6, RZ ;  /* 0x800000060f0f9210 */ /* 0x000fca0007ffe0ff */
[----:B------:R-:W-:-:S05]  /*12b0*/  @!P3 IMAD.MOV R15, RZ, RZ, -R15 ;  /* 0x000000ffff0fb224 */ /* 0x000fca00078e0a0f */
        /* <DEDUP_REMOVED lines=17> */
.L_x_7:
[----:B------:R-:W-:Y:S05]  /*13d0*/  BSYNC.RECONVERGENT B0 ;  /* 0x0000000000007941 */ /* 0x000fea0003800200 */
.L_x_6:
[----:B------:R-:W-:Y:S01]  /*13e0*/  IABS R14, R24 ;  /* 0x00000018000e7213 */ /* 0x000fe20000000000 */
[----:B------:R-:W-:Y:S04]  /*13f0*/  BSSY.RECONVERGENT B0, `(.L_x_8) ;  /* 0x000002c000007945 */ /* 0x000fe80003800200 */
        /* <DEDUP_REMOVED lines=43> */
.L_x_9:
[----:B------:R-:W-:Y:S05]  /*16b0*/  BSYNC.RECONVERGENT B0 ;  /* 0x0000000000007941 */ /* 0x000fea0003800200 */
.L_x_8:
[----:B------:R-:W-:Y:S01]  /*16c0*/  VIADD R18, R18, 0xfffffffc ;  /* 0xfffffffc12127836 */ /* 0x000fe20000000000 */
[----:B------:R-:W-:Y:S01]  /*16d0*/  ULEA UR5, UR7, UR5, 0x2 ;  /* 0x0000000507057291 */ /* 0x000fe2000f8e10ff */
[----:B------:R-:W-:Y:S11]  /*16e0*/  BRA.U UP0, `(.L_x_10) ;  /* 0xfffffff100a07547 */ /* 0x000ff6000b83ffff */
[----:B------:R-:W-:-:S05]  /*16f0*/  UMOV UR5, UR6 ;  /* 0x0000000600057c82 */ /* 0x000fca0008000000 */
.L_x_1:
[----:B------:R-:W-:-:S09]  /*1700*/  UISETP.NE.AND UP0, UPT, UR11, URZ, UPT ;  /* 0x000000ff0b00728c */ /* 0x000fd2000bf05270 */
[----:B------:R-:W-:Y:S05]  /*1710*/  BRA.U !UP0, `(.L_x_11) ;  /* 0x0000000908687547 */ /* 0x000fea000b800000 */
[----:B------:R-:W-:Y:S01]  /*1720*/  IADD3 R16, PT, PT, R4, -UR5, RZ ;  /* 0x8000000504107c10 */ /* 0x000fe2000fffe0ff */
[----:B------:R-:W0:Y:S01]  /*1730*/  LDCU UR14, c[0x0][0x3ac] ;  /* 0x00007580ff0e77ac */ /* 0x000e220008000800 */
[----:B------:R-:W-:Y:S02]  /*1740*/  BSSY.RECONVERGENT B0, `(.L_x_12) ;  /* 0x000002f000007945 */ /* 0x000fe40003800200 */
[----:B------:R-:W-:-:S05]  /*1750*/  IABS R14, R16 ;  /* 0x00000010000e7213 */ /* 0x000fca0000000000 */
[----:B------:R-:W-:-:S04]  /*1760*/  IMAD.HI.U32 R13, R7, R14, RZ ;  /* 0x0000000e070d7227 */ /* 0x000fc800078e00ff */
[----:B------:R-:W-:-:S04]  /*1770*/  IMAD.MOV R15, RZ, RZ, -R13 ;  /* 0x000000ffff0f7224 */ /* 0x000fc800078e0a0d */
[----:B------:R-:W-:Y:S01]  /*1780*/  IMAD R14, R6, R15, R14 ;  /* 0x0000000f060e7224 */ /* 0x000fe200078e020e */
[----:B------:R-:W-:-:S04]  /*1790*/  LOP3.LUT R15, R16, R5, RZ, 0x3c, !PT ;  /* 0x00000005100f7212 */ /* 0x000fc800078e3cff */
[----:B------:R-:W-:Y:S02]  /*17a0*/  ISETP.GT.U32.AND P3, PT, R9, R14, PT ;  /* 0x0000000e0900720c */ /* 0x000fe40003f64070 */
[----:B------:R-:W-:-:S11]  /*17b0*/  ISETP.GE.AND P4, PT, R15, RZ, PT ;  /* 0x000000ff0f00720c */ /* 0x000fd60003f86270 */
[----:B------:R-:W-:Y:S02]  /*17c0*/  @!P3 IMAD.IADD R14, R14, 0x1, -R6 ;  /* 0x000000010e0eb824 */ /* 0x000fe400078e0a06 */
[----:B------:R-:W-:-:S03]  /*17d0*/  @!P3 VIADD R13, R13, 0x1 ;  /* 0x000000010d0db836 */ /* 0x000fc60000000000 */
[----:B------:R-:W-:-:S13]  /*17e0*/  ISETP.GE.U32.AND P1, PT, R14, R9, PT ;  /* 0x000000090e00720c */ /* 0x000fda0003f26070 */
[----:B------:R-:W-:-:S04]  /*17f0*/  @P1 VIADD R13, R13, 0x1 ;  /* 0x000000010d0d1836 */ /* 0x000fc80000000000 */
[----:B------:R-:W-:-:S05]  /*1800*/  @!P4 IMAD.MOV R13, RZ, RZ, -R13 ;  /* 0x000000ffff0dc224 */ /* 0x000fca00078e0a0d */
[----:B------:R-:W-:-:S04]  /*1810*/  SEL R13, R10, R13, !P2 ;  /* 0x0000000d0a0d7207 */ /* 0x000fc80005000000 */
[----:B0-----:R-:W-:-:S04]  /*1820*/  ISETP.GE.AND P1, PT, R13, UR14, PT ;  /* 0x0000000e0d007c0c */ /* 0x001fc8000bf26270 */
[----:B------:R-:W-:-:S04]  /*1830*/  ISETP.GT.AND P1, PT, R13, -0x1, !P1 ;  /* 0xffffffff0d00780c */ /* 0x000fc80004f24270 */
[----:B------:R-:W-:-:S13]  /*1840*/  PLOP3.LUT P1, PT, P0, P1, PT, 0x80, 0x8 ;  /* 0x000000000008781c */ /* 0x000fda0000723070 */
[----:B------:R-:W-:Y:S05]  /*1850*/  @!P1 BRA `(.L_x_13) ;  /* 0x0000000000749947 */ /* 0x000fea0003800000 */
[----:B------:R-:W-:Y:S02]  /*1860*/  IABS R15, R8 ;  /* 0x00000008000f7213 */ /* 0x000fe40000000000 */
[----:B------:R-:W-:-:S03]  /*1870*/  ISETP.GE.AND P3, PT, R8, RZ, PT ;  /* 0x000000ff0800720c */ /* 0x000fc60003f66270 */
[----:B------:R-:W-:-:S05]  /*1880*/  IMAD.HI.U32 R17, R7, R15, RZ ;  /* 0x0000000f07117227 */ /* 0x000fca00078e00ff */
[----:B------:R-:W-:-:S05]  /*1890*/  IADD3 R17, PT, PT, -R17, RZ, RZ ;  /* 0x000000ff11117210 */ /* 0x000fca0007ffe1ff */
[----:B------:R-:W-:-:S05]  /*18a0*/  IMAD R15, R6, R17, R15 ;  /* 0x00000011060f7224 */ /* 0x000fca00078e020f */
[----:B------:R-:W-:-:S13]  /*18b0*/  ISETP.GT.U32.AND P1, PT, R9, R15, PT ;  /* 0x0000000f0900720c */ /* 0x000fda0003f24070 */
[----:B------:R-:W-:-:S05]  /*18c0*/  @!P1 IMAD.IADD R15, R15, 0x1, -R6 ;  /* 0x000000010f0f9824 */ /* 0x000fca00078e0a06 */
[----:B------:R-:W-:-:S13]  /*18d0*/  ISETP.GT.U32.AND P1, PT, R9, R15, PT ;  /* 0x0000000f0900720c */ /* 0x000fda0003f24070 */
[----:B------:R-:W-:-:S04]  /*18e0*/  @!P1 IMAD.IADD R15, R15, 0x1, -R6 ;  /* 0x000000010f0f9824 */ /* 0x000fc800078e0a06 */
        /* <DEDUP_REMOVED lines=12> */
[----:B------:R-:W0:Y:S01]  /*19b0*/  LDCU UR9, c[0x0][0x3a8] ;  /* 0x00007500ff0977ac */ /* 0x000e220008000800 */
[----:B------:R-:W1:Y:S01]  /*19c0*/  LDC.64 R14, c[0x0][0x380] ;  /* 0x0000e000ff0e7b82 */ /* 0x000e620000000a00 */
[----:B------:R-:W-:-:S05]  /*19d0*/  IADD3 R16, PT, PT, R12, UR5, RZ ;  /* 0x000000050c107c10 */ /* 0x000fca000fffe0ff */
[----:B0-----:R-:W-:-:S04]  /*19e0*/  IMAD R16, R16, UR9, R11 ;  /* 0x0000000910107c24 */ /* 0x001fc8000f8e020b */
[----:B------:R-:W-:-:S04]  /*19f0*/  IMAD R13, R16, UR14, R13 ;  /* 0x0000000e100d7c24 */ /* 0x000fc8000f8e020d */
[----:B-1----:R-:W-:-:S06]  /*1a00*/  IMAD.WIDE R14, R13, 0x4, R14 ;  /* 0x000000040d0e7825 */ /* 0x002fcc00078e020e */
[----:B------:R-:W2:Y:S02]  /*1a10*/  LDG.E R15, desc[UR12][R14.64] ;  /* 0x0000000c0e0f7981 */ /* 0x000ea4000c1e1900 */
[----:B--2---:R-:W-:-:S07]  /*1a20*/  FADD R20, R20, R15 ;  /* 0x0000000f14147221 */ /* 0x004fce0000000000 */
.L_x_13:
[----:B------:R-:W-:Y:S05]  /*1a30*/  BSYNC.RECONVERGENT B0 ;  /* 0x0000000000007941 */ /* 0x000fea0003800200 */
.L_x_12:
[----:B------:R-:W-:-:S09]  /*1a40*/  UISETP.NE.AND UP0, UPT, UR11, 0x1, UPT ;  /* 0x000000010b00788c */ /* 0x000fd2000bf05270 */
[----:B------:R-:W-:Y:S05]  /*1a50*/  BRA.U !UP0, `(.L_x_11) ;  /* 0x0000000508987547 */ /* 0x000fea000b800000 */
[----:B------:R-:W-:Y:S01]  /*1a60*/  UIADD3 UR9, UPT, UPT, UR5, 0x1, URZ ;  /* 0x0000000105097890 */ /* 0x000fe2000fffe0ff */
[----:B------:R-:W-:Y:S05]  /*1a70*/  BSSY.RECONVERGENT B0, `(.L_x_14) ;  /* 0x0000030000007945 */ /* 0x000fea0003800200 */
[----:B------:R-:W-:-:S05]  /*1a80*/  VIADD R16, R4, -UR9 ;  /* 0x8000000904107c36 */ /* 0x000fca0008000000 */
        /* <DEDUP_REMOVED lines=10> */
[----:B------:R-:W-:-:S05]  /*1b30*/  @P1 VIADD R13, R13, 0x1 ;  /* 0x000000010d0d1836 */ /* 0x000fca0000000000 */
[----:B------:R-:W-:-:S04]  /*1b40*/  @!P4 IADD3 R13, PT, PT, -R13, RZ, RZ ;  /* 0x000000ff0d0dc210 */ /* 0x000fc80007ffe1ff */
[----:B------:R-:W-:-:S04]  /*1b50*/  SEL R13, R10, R13, !P2 ;  /* 0x0000000d0a0d7207 */ /* 0x000fc80005000000 */
[----:B------:R-:W-:-:S04]  /*1b60*/  ISETP.GE.AND P1, PT, R13, UR14, PT ;  /* 0x0000000e0d007c0c */ /* 0x000fc8000bf26270 */
        /* <DEDUP_REMOVED lines=20> */
[----:B------:R-:W-:-:S04]  /*1cb0*/  @!P3 IADD3 R15, PT, PT, -R15, RZ, RZ ;  /* 0x000000ff0f0fb210 */ /* 0x000fc80007ffe1ff */
[----:B------:R-:W-:-:S04]  /*1cc0*/  SEL R15, R10, R15, !P2 ;  /* 0x0000000f0a0f7207 */ /* 0x000fc80005000000 */
[----:B------:R-:W-:-:S13]  /*1cd0*/  ISETP.NE.AND P1, PT, R15, RZ, PT ;  /* 0x000000ff0f00720c */ /* 0x000fda0003f25270 */
[----:B------:R-:W-:Y:S05]  /*1ce0*/  @P1 BRA `(.L_x_15) ;  /* 0x0000000000201947 */ /* 0x000fea0003800000 */
[----:B------:R-:W0:Y:S01]  /*1cf0*/  LDCU UR15, c[0x0][0x3a8] ;  /* 0x00007500ff0f77ac */ /* 0x000e220008000800 */
[----:B------:R-:W1:Y:S01]  /*1d00*/  LDC.64 R14, c[0x0][0x380] ;  /* 0x0000e000ff0e7b82 */ /* 0x000e620000000a00 */
[----:B------:R-:W-:-:S04]  /*1d10*/  VIADD R16, R12, UR9 ;  /* 0x000000090c107c36 */ /* 0x000fc80008000000 */
[----:B0-----:R-:W-:-:S04]  /*1d20*/  IMAD R16, R16, UR15, R11 ;  /* 0x0000000f10107c24 */ /* 0x001fc8000f8e020b */
[----:B------:R-:W-:-:S04]  /*1d30*/  IMAD R13, R16, UR14, R13 ;  /* 0x0000000e100d7c24 */ /* 0x000fc8000f8e020d */
[----:B-1----:R-:W-:-:S06]  /*1d40*/  IMAD.WIDE R14, R13, 0x4, R14 ;  /* 0x000000040d0e7825 */ /* 0x002fcc00078e020e */
[----:B------:R-:W2:Y:S02]  /*1d50*/  LDG.E R15, desc[UR12][R14.64] ;  /* 0x0000000c0e0f7981 */ /* 0x000ea4000c1e1900 */
[----:B--2---:R-:W-:-:S07]  /*1d60*/  FADD R20, R20, R15 ;  /* 0x0000000f14147221 */ /* 0x004fce0000000000 */
.L_x_15:
[----:B------:R-:W-:Y:S05]  /*1d70*/  BSYNC.RECONVERGENT B0 ;  /* 0x0000000000007941 */ /* 0x000fea0003800200 */
.L_x_14:
[----:B------:R-:W-:-:S09]  /*1d80*/  UISETP.NE.AND UP0, UPT, UR11, 0x2, UPT ;  /* 0x000000020b00788c */ /* 0x000fd2000bf05270 */
[----:B------:R-:W-:Y:S05]  /*1d90*/  BRA.U !UP0, `(.L_x_11) ;  /* 0x0000000108c87547 */ /* 0x000fea000b800000 */
[----:B------:R-:W-:Y:S01]  /*1da0*/  UIADD3 UR5, UPT, UPT, UR5, 0x2, URZ ;  /* 0x0000000205057890 */ /* 0x000fe2000fffe0ff */
[----:B------:R-:W-:Y:S05]  /*1db0*/  BSSY.RECONVERGENT B0, `(.L_x_11) ;  /* 0x0000030000007945 */ /* 0x000fea0003800200 */
[----:B------:R-:W-:-:S05]  /*1dc0*/  VIADD R16, R4, -UR5 ;  /* 0x8000000504107c36 */ /* 0x000fca0008000000 */
[----:B------:R-:W-:Y:S02]  /*1dd0*/  IABS R14, R16 ;  /* 0x00000010000e7213 */ /* 0x000fe40000000000 */
[----:B------:R-:W-:-:S03]  /*1de0*/  LOP3.LUT R5, R16, R5, RZ, 0x3c, !PT ;  /* 0x0000000510057212 */ /* 0x000fc600078e3cff */
[----:B------:R-:W-:Y:S01]  /*1df0*/  IMAD.HI.U32 R13, R7, R14, RZ ;  /* 0x0000000e070d7227 */ /* 0x000fe200078e00ff */
[----:B------:R-:W-:-:S03]  /*1e00*/  ISETP.GE.AND P4, PT, R5, RZ, PT ;  /* 0x000000ff0500720c */ /* 0x000fc60003f86270 */
[----:B------:R-:W-:-:S04]  /*1e10*/  IMAD.MOV R15, RZ, RZ, -R13 ;  /* 0x000000ffff0f7224 */ /* 0x000fc800078e0a0d */
[----:B------:R-:W-:-:S05]  /*1e20*/  IMAD R14, R6, R15, R14 ;  /* 0x0000000f060e7224 */ /* 0x000fca00078e020e */
[----:B------:R-:W-:-:S13]  /*1e30*/  ISETP.GT.U32.AND P3, PT, R9, R14, PT ;  /* 0x0000000e0900720c */ /* 0x000fda0003f64070 */
[----:B------:R-:W-:Y:S02]  /*1e40*/  @!P3 IMAD.IADD R14, R14, 0x1, -R6 ;  /* 0x000000010e0eb824 */ /* 0x000fe400078e0a06 */
[----:B------:R-:W-:-:S03]  /*1e50*/  @!P3 VIADD R13, R13, 0x1 ;  /* 0x000000010d0db836 */ /* 0x000fc60000000000 */
[----:B------:R-:W-:-:S13]  /*1e60*/  ISETP.GE.U32.AND P1, PT, R14, R9, PT ;  /* 0x000000090e00720c */ /* 0x000fda0003f26070 */
[----:B------:R-:W-:-:S05]  /*1e70*/  @P1 IADD3 R13, PT, PT, R13, 0x1, RZ ;  /* 0x000000010d0d1810 */ /* 0x000fca0007ffe0ff */
[----:B------:R-:W-:-:S05]  /*1e80*/  @!P4 IMAD.MOV R13, RZ, RZ, -R13 ;  /* 0x000000ffff0dc224 */ /* 0x000fca00078e0a0d */
        /* <DEDUP_REMOVED lines=34> */
.L_x_16:
[----:B------:R-:W-:Y:S05]  /*20b0*/  BSYNC.RECONVERGENT B0 ;  /* 0x0000000000007941 */ /* 0x000fea0003800200 */
.L_x_11:
[----:B------:R-:W0:Y:S01]  /*20c0*/  LDCU UR5, c[0x0][0x39c] ;  /* 0x00007380ff0577ac */ /* 0x000e220008000800 */
[----:B------:R-:W-:-:S04]  /*20d0*/  UIADD3 UR4, UPT, UPT, UR4, 0x1, URZ ;  /* 0x0000000104047890 */ /* 0x000fc8000fffe0ff */
[----:B0-----:R-:W-:-:S09]  /*20e0*/  UISETP.NE.AND UP0, UPT, UR4, UR5, UPT ;  /* 0x000000050400728c */ /* 0x001fd2000bf05270 */
[----:B------:R-:W-:Y:S05]  /*20f0*/  BRA.U UP0, `(.L_x_17) ;  /* 0xffffffe500607547 */ /* 0x000fea000b83ffff */
.L_x_0:
[----:B------:R-:W0:Y:S02]  /*2100*/  LDC.64 R2, c[0x0][0x388] ;  /* 0x0000e200ff027b82 */ /* 0x000e240000000a00 */
[----:B0-----:R-:W-:-:S05]  /*2110*/  IMAD.WIDE R2, R0, 0x4, R2 ;  /* 0x0000000400027825 */ /* 0x001fca00078e0202 */
[----:B------:R-:W-:Y:S01]  /*2120*/  STG.E desc[UR12][R2.64], R20 ;  /* 0x0000001402007986 */ /* 0x000fe2000c10190c */
[----:B------:R-:W-:Y:S05]  /*2130*/  EXIT ;  /* 0x000000000000794d */ /* 0x000fea0003800000 */
.L_x_18:
[----:B------:R-:W-:-:S00]  /*2140*/  BRA `(.L_x_18) ;  /* 0xfffffffc00fc7947 */ /* 0x000fc0000383ffff */
[----:B------:R-:W-:-:S00]  /*2150*/  NOP ;  /* 0x0000000000007918 */ /* 0x000fc00000000000 */
        /* <DEDUP_REMOVED lines=10> */
.L_x_19:


//--------------------- .nv.shared.reserved.0     --------------------------
	.section	.nv.shared.reserved.0,"aw",@nobits
	.weak		__nv_reservedSMEM_offset_0_alias
	.size		__nv_reservedSMEM_offset_0_alias, 0, 64
	.other		__nv_reservedSMEM_offset_0_alias,@"STO_CUDA_RESERVED_SHARED STV_DEFAULT"
__nv_reservedSMEM_offset_0_alias:
	.zero		0
	.zero		64


//--------------------- .nv.constant0.col2im_kernel --------------------------
	.section	.nv.constant0.col2im_kernel,"a",@progbits
	.sectionflags	@""
	.align	4
.nv.constant0.col2im_kernel:
	.zero		944


//--------------------- SYMBOLS --------------------------

	.type		.nv.reservedSmem.offset0,@object
	.size		.nv.reservedSmem.offset0,0x4
